	.headerflags	@"EF_CUDA_TEXMODE_UNIFIED EF_CUDA_64BIT_ADDRESS EF_CUDA_ACCELERATORS EF_CUDA_SM90 EF_CUDA_VIRTUAL_SM(EF_CUDA_SM90)"
	.elftype	@"ET_EXEC"


//--------------------- .nv.info                  --------------------------
	.section	.nv.info,"",@"SHT_CUDA_INFO"
	.align	4


	//----- nvinfo : EIATTR_REGCOUNT
	.align		4
        /*0000*/ 	.byte	0x04, 0x2f
        /*0002*/ 	.short	(.L_1 - .L_0)
	.align		4
.L_0:
        /*0004*/ 	.word	index@(triton_poi_fused__softmax_4)
        /*0008*/ 	.word	0x0000001e


	//----- nvinfo : EIATTR_MIN_STACK_SIZE
	.align		4
.L_1:
        /*000c*/ 	.byte	0x04, 0x12
        /*000e*/ 	.short	(.L_3 - .L_2)
	.align		4
.L_2:
        /*0010*/ 	.word	index@(triton_poi_fused__softmax_4)
        /*0014*/ 	.word	0x00000000


	//----- nvinfo : EIATTR_FRAME_SIZE
	.align		4
.L_3:
        /*0018*/ 	.byte	0x04, 0x11
        /*001a*/ 	.short	(.L_5 - .L_4)
	.align		4
.L_4:
        /*001c*/ 	.word	index@(triton_poi_fused__softmax_4)
        /*0020*/ 	.word	0x00000000


	//----- nvinfo : EIATTR_MIN_STACK_SIZE
	.align		4
.L_5:
        /*0024*/ 	.byte	0x04, 0x12
        /*0026*/ 	.short	(.L_7 - .L_6)
	.align		4
.L_6:
        /*0028*/ 	.word	index@(triton_poi_fused__softmax_4)
        /*002c*/ 	.word	0x00000000
.L_7:


//--------------------- .nv.info.triton_poi_fused__softmax_4 --------------------------
	.section	.nv.info.triton_poi_fused__softmax_4,"",@"SHT_CUDA_INFO"
	.sectionflags	@""
	.align	4


	//----- nvinfo : EIATTR_CUDA_API_VERSION
	.align		4
        /*0000*/ 	.byte	0x04, 0x37
        /*0002*/ 	.short	(.L_9 - .L_8)
.L_8:
        /*0004*/ 	.word	0x0000007c


	//----- nvinfo : EIATTR_KPARAM_INFO
	.align		4
.L_9:
        /*0008*/ 	.byte	0x04, 0x17
        /*000a*/ 	.short	(.L_11 - .L_10)
.L_10:
        /*000c*/ 	.word	0x00000000
        /*0010*/ 	.short	0x0003
        /*0012*/ 	.short	0x0014
        /*0014*/ 	.byte	0x00, 0xf0, 0x11, 0x00


	//----- nvinfo : EIATTR_KPARAM_INFO
	.align		4
.L_11:
        /*0018*/ 	.byte	0x04, 0x17
        /*001a*/ 	.short	(.L_13 - .L_12)
.L_12:
        /*001c*/ 	.word	0x00000000
        /*0020*/ 	.short	0x0002
        /*0022*/ 	.short	0x0010
        /*0024*/ 	.byte	0x00, 0xf0, 0x11, 0x00


	//----- nvinfo : EIATTR_KPARAM_INFO
	.align		4
.L_13:
        /*0028*/ 	.byte	0x04, 0x17
        /*002a*/ 	.short	(.L_15 - .L_14)
.L_14:
        /*002c*/ 	.word	0x00000000
        /*0030*/ 	.short	0x0001
        /*0032*/ 	.short	0x0008
        /*0034*/ 	.byte	0x00, 0xf4, 0x21, 0x00


	//----- nvinfo : EIATTR_KPARAM_INFO
	.align		4
.L_15:
        /*0038*/ 	.byte	0x04, 0x17
        /*003a*/ 	.short	(.L_17 - .L_16)
.L_16:
        /*003c*/ 	.word	0x00000000
        /*0040*/ 	.short	0x0000
        /*0042*/ 	.short	0x0000
        /*0044*/ 	.byte	0x00, 0xf4, 0x21, 0x00


	//----- nvinfo : EIATTR_SPARSE_MMA_MASK
	.align		4
.L_17:
        /*0048*/ 	.byte	0x03, 0x50
        /*004a*/ 	.short	0x0000


	//----- nvinfo : EIATTR_MAXREG_COUNT
	.align		4
        /*004c*/ 	.byte	0x03, 0x1b
        /*004e*/ 	.short	0x00ff


	//----- nvinfo : EIATTR_EXIT_INSTR_OFFSETS
	.align		4
        /*0050*/ 	.byte	0x04, 0x1c
        /*0052*/ 	.short	(.L_19 - .L_18)


	//   ....[0]....
.L_18:
        /*0054*/ 	.word	0x00000700


	//   ....[1]....
        /*0058*/ 	.word	0x00000720


	//----- nvinfo : EIATTR_REQNTID
	.align		4
.L_19:
        /*005c*/ 	.byte	0x04, 0x10
        /*005e*/ 	.short	(.L_21 - .L_20)
.L_20:
        /*0060*/ 	.word	0x00000020
        /*0064*/ 	.word	0x00000001
        /*0068*/ 	.word	0x00000001


	//----- nvinfo : EIATTR_CBANK_PARAM_SIZE
	.align		4
.L_21:
        /*006c*/ 	.byte	0x03, 0x19
        /*006e*/ 	.short	0x0018


	//----- nvinfo : EIATTR_PARAM_CBANK
	.align		4
        /*0070*/ 	.byte	0x04, 0x0a
        /*0072*/ 	.short	(.L_23 - .L_22)
	.align		4
.L_22:
        /*0074*/ 	.word	index@(.nv.constant0.triton_poi_fused__softmax_4)
        /*0078*/ 	.short	0x0210
        /*007a*/ 	.short	0x0018


	//----- nvinfo : EIATTR_SW_WAR
	.align		4
.L_23:
        /*007c*/ 	.byte	0x04, 0x36
        /*007e*/ 	.short	(.L_25 - .L_24)
.L_24:
        /*0080*/ 	.word	0x00000008
.L_25:


//--------------------- .nv.callgraph             --------------------------
	.section	.nv.callgraph,"",@"SHT_CUDA_CALLGRAPH"
	.align	4
	.sectionentsize	8
	.align		4
        /*0000*/ 	.word	0x00000000
	.align		4
        /*0004*/ 	.word	0xffffffff
	.align		4
        /*0008*/ 	.word	0x00000000
	.align		4
        /*000c*/ 	.word	0xfffffffe
	.align		4
        /*0010*/ 	.word	0x00000000
	.align		4
        /*0014*/ 	.word	0xfffffffd
	.align		4
        /*0018*/ 	.word	0x00000000
	.align		4
        /*001c*/ 	.word	0xfffffffc


//--------------------- .text.triton_poi_fused__softmax_4 --------------------------
	.section	.text.triton_poi_fused__softmax_4,"ax",@progbits
	.sectionflags	@"SHF_BARRIERS=1"
	.align	128
        .global         triton_poi_fused__softmax_4
        .type           triton_poi_fused__softmax_4,@function
        .size           triton_poi_fused__softmax_4,(.L_x_1 - triton_poi_fused__softmax_4)
        .other          triton_poi_fused__softmax_4,@"STO_CUDA_ENTRY STV_DEFAULT"
triton_poi_fused__softmax_4:
.text.triton_poi_fused__softmax_4:
[----:B------:R-:W0:Y:S01]  /*0000*/  LDC R1, c[0x0][0x28] ;  /* 0x00000a00ff017b82 */ /* 0x000e220000000800 */
[----:B------:R-:W1:Y:S07]  /*0010*/  S2R R14, SR_CTAID.Y ;  /* 0x00000000000e7919 */ /* 0x000e6e0000002600 */
[----:B------:R-:W2:Y:S01]  /*0020*/  LDC.64 R2, c[0x0][0x210] ;  /* 0x00008400ff027b82 */ /* 0x000ea20000000a00 */
[----:B------:R-:W-:Y:S01]  /*0030*/  CS2R R12, SRZ ;  /* 0x00000000000c7805 */ /* 0x000fe2000001ff00 */
[----:B------:R-:W-:Y:S01]  /*0040*/  ULDC.64 UR6, c[0x0][0x208] ;  /* 0x0000820000067ab9 */ /* 0x000fe20000000a00 */
[----:B------:R-:W3:Y:S01]  /*0050*/  S2R R10, SR_TID.X ;  /* 0x00000000000a7919 */ /* 0x000ee20000002100 */
[----:B------:R-:W4:Y:S01]  /*0060*/  S2R R9, SR_CTAID.X ;  /* 0x0000000000097919 */ /* 0x000f220000002500 */
[----:B-1----:R-:W-:-:S02]  /*0070*/  IMAD.SHL.U32 R5, R14, 0x10, RZ ;  /* 0x000000100e057824 */ /* 0x002fc400078e00ff */
[----:B---3--:R-:W-:Y:S01]  /*0080*/  IMAD.SHL.U32 R0, R10, 0x2, RZ ;  /* 0x000000020a007824 */ /* 0x008fe200078e00ff */
[----:B------:R-:W-:Y:S01]  /*0090*/  SHF.R.U32.HI R8, RZ, 0x3, R10 ;  /* 0x00000003ff087819 */ /* 0x000fe2000001160a */
[----:B----4-:R-:W-:-:S03]  /*00a0*/  IMAD.SHL.U32 R9, R9, 0x4, RZ ;  /* 0x0000000409097824 */ /* 0x010fc600078e00ff */
[----:B------:R-:W-:Y:S02]  /*00b0*/  LOP3.LUT R4, R5, 0xe, R0, 0xf8, !PT ;  /* 0x0000000e05047812 */ /* 0x000fe400078ef800 */
[----:B------:R-:W-:Y:S02]  /*00c0*/  SGXT.U32 R8, R8, 0x2 ;  /* 0x000000020808781a */ /* 0x000fe40000000000 */
[----:B------:R-:W-:Y:S02]  /*00d0*/  SHF.R.S32.HI R7, RZ, 0x1f, R4 ;  /* 0x0000001fff077819 */ /* 0x000fe40000011404 */
[----:B------:R-:W-:Y:S02]  /*00e0*/  LOP3.LUT R6, R9, R8, RZ, 0xfc, !PT ;  /* 0x0000000809067212 */ /* 0x000fe400078efcff */
[----:B------:R-:W-:Y:S02]  /*00f0*/  LEA.HI R7, R7, R4, RZ, 0x2 ;  /* 0x0000000407077211 */ /* 0x000fe400078f10ff */
[----:B------:R-:W-:-:S02]  /*0100*/  ISETP.GE.AND P0, PT, R6, 0x4, PT ;  /* 0x000000040600780c */ /* 0x000fc40003f06270 */
[C---:B------:R-:W-:Y:S02]  /*0110*/  LOP3.LUT R11, R7.reuse, 0xfffffffc, RZ, 0xc0, !PT ;  /* 0xfffffffc070b7812 */ /* 0x040fe400078ec0ff */
[----:B------:R-:W-:Y:S02]  /*0120*/  SHF.L.U32 R7, R7, 0x2, RZ ;  /* 0x0000000207077819 */ /* 0x000fe400000006ff */
[C---:B------:R-:W-:Y:S01]  /*0130*/  ISETP.LT.AND P0, PT, R4.reuse, 0x10, !P0 ;  /* 0x000000100400780c */ /* 0x040fe20004701270 */
[----:B------:R-:W-:-:S04]  /*0140*/  IMAD.IADD R11, R4, 0x1, -R11 ;  /* 0x00000001040b7824 */ /* 0x000fc800078e0a0b */
[----:B------:R-:W-:Y:S01]  /*0150*/  IMAD R11, R6, 0x4, R11 ;  /* 0x00000004060b7824 */ /* 0x000fe200078e020b */
[----:B------:R-:W-:-:S05]  /*0160*/  LOP3.LUT R6, R7, 0xfffffff0, RZ, 0xc0, !PT ;  /* 0xfffffff007067812 */ /* 0x000fca00078ec0ff */
[----:B------:R-:W-:-:S04]  /*0170*/  IMAD.IADD R7, R11, 0x1, R6 ;  /* 0x000000010b077824 */ /* 0x000fc800078e0206 */
[----:B--2---:R-:W-:-:S05]  /*0180*/  IMAD.WIDE R6, R7, 0x4, R2 ;  /* 0x0000000407067825 */ /* 0x004fca00078e0202 */
[----:B------:R1:W2:Y:S01]  /*0190*/  @P0 LDG.E.EL.64 R12, desc[UR6][R6.64] ;  /* 0x00000006060c0981 */ /* 0x0002a2000c2e1b00 */
[----:B------:R-:W3:Y:S01]  /*01a0*/  S2UR UR5, SR_CgaCtaId ;  /* 0x00000000000579c3 */ /* 0x000ee20000008800 */
[----:B------:R-:W-:Y:S01]  /*01b0*/  SHF.R.U32.HI R4, RZ, 0x1, R10 ;  /* 0x00000001ff047819 */ /* 0x000fe2000001160a */
[----:B------:R-:W-:Y:S01]  /*01c0*/  IMAD.SHL.U32 R10, R10, 0x8, RZ ;  /* 0x000000080a0a7824 */ /* 0x000fe200078e00ff */
[----:B------:R-:W-:Y:S01]  /*01d0*/  UMOV UR4, 0x400 ;  /* 0x0000040000047882 */ /* 0x000fe20000000000 */
[----:B------:R-:W-:Y:S02]  /*01e0*/  SHF.R.S32.HI R14, RZ, 0x1b, R14 ;  /* 0x0000001bff0e7819 */ /* 0x000fe4000001140e */
[----:B------:R-:W-:Y:S02]  /*01f0*/  CS2R R20, SRZ ;  /* 0x0000000000147805 */ /* 0x000fe4000001ff00 */
[----:B------:R-:W-:Y:S02]  /*0200*/  SGXT.U32 R4, R4, 0x4 ;  /* 0x000000040404781a */ /* 0x000fe40000000000 */
[----:B------:R-:W-:-:S02]  /*0210*/  CS2R R18, SRZ ;  /* 0x0000000000127805 */ /* 0x000fc4000001ff00 */
[----:B------:R-:W-:Y:S01]  /*0220*/  LOP3.LUT R11, R10, 0x38, RZ, 0xc0, !PT ;  /* 0x000000380a0b7812 */ /* 0x000fe200078ec0ff */
[----:B------:R-:W-:Y:S01]  /*0230*/  IMAD.MOV.U32 R22, RZ, RZ, RZ ;  /* 0x000000ffff167224 */ /* 0x000fe200078e00ff */
[----:B------:R-:W-:Y:S02]  /*0240*/  LOP3.LUT R4, R5, R4, RZ, 0xfc, !PT ;  /* 0x0000000405047212 */ /* 0x000fe400078efcff */
[C---:B------:R-:W-:Y:S02]  /*0250*/  LOP3.LUT R8, R11.reuse, R8, RZ, 0xfc, !PT ;  /* 0x000000080b087212 */ /* 0x040fe400078efcff */
[C---:B-1----:R-:W-:Y:S02]  /*0260*/  LOP3.LUT R7, R11.reuse, 0x4, RZ, 0xfc, !PT ;  /* 0x000000040b077812 */ /* 0x042fe400078efcff */
[-C--:B------:R-:W-:Y:S02]  /*0270*/  LEA.HI R11, R11, R8.reuse, RZ, 0x1e ;  /* 0x000000080b0b7211 */ /* 0x080fe400078ff0ff */
[----:B------:R-:W-:-:S02]  /*0280*/  LEA.HI R7, R7, R8, RZ, 0x1e ;  /* 0x0000000807077211 */ /* 0x000fc400078ff0ff */
[----:B------:R-:W-:Y:S01]  /*0290*/  SGXT R5, R14, 0x1 ;  /* 0x000000010e05781a */ /* 0x000fe20000000200 */
[----:B---3--:R-:W-:-:S03]  /*02a0*/  UPRMT UR4, UR5, 0x654, UR4 ;  /* 0x0000065405047896 */ /* 0x008fc60008000004 */
[----:B------:R-:W-:Y:S02]  /*02b0*/  LEA.HI R6, R5, R4, RZ, 0x2 ;  /* 0x0000000405067211 */ /* 0x000fe400078f10ff */
[----:B------:R-:W-:Y:S02]  /*02c0*/  LOP3.LUT R5, R9, 0x2, R0, 0xf8, !PT ;  /* 0x0000000209057812 */ /* 0x000fe400078ef800 */
[----:B------:R-:W-:Y:S02]  /*02d0*/  SHF.L.U32 R6, R6, 0x2, RZ ;  /* 0x0000000206067819 */ /* 0x000fe400000006ff */
[----:B------:R-:W-:Y:S02]  /*02e0*/  LEA R11, R11, UR4, 0x2 ;  /* 0x000000040b0b7c11 */ /* 0x000fe4000f8e10ff */
[----:B------:R-:W-:Y:S02]  /*02f0*/  LEA R8, R7, UR4, 0x2 ;  /* 0x0000000407087c11 */ /* 0x000fe4000f8e10ff */
[----:B------:R-:W-:-:S02]  /*0300*/  LOP3.LUT R6, R6, 0xfffffff0, RZ, 0xc0, !PT ;  /* 0xfffffff006067812 */ /* 0x000fc400078ec0ff */
[----:B------:R-:W-:-:S03]  /*0310*/  ISETP.GE.AND P0, PT, R5, 0x4, PT ;  /* 0x000000040500780c */ /* 0x000fc60003f06270 */
[----:B------:R-:W-:Y:S01]  /*0320*/  IMAD R17, R5, 0x4, R6 ;  /* 0x0000000405117824 */ /* 0x000fe200078e0206 */
[----:B------:R-:W-:-:S03]  /*0330*/  ISETP.LT.AND P0, PT, R4, 0x10, !P0 ;  /* 0x000000100400780c */ /* 0x000fc60004701270 */
[C---:B------:R-:W-:Y:S01]  /*0340*/  VIADD R15, R17.reuse, 0x1 ;  /* 0x00000001110f7836 */ /* 0x040fe20000000000 */
[----:B------:R-:W-:Y:S01]  /*0350*/  IADD3 R23, R17, 0x2, RZ ;  /* 0x0000000211177810 */ /* 0x000fe20007ffe0ff */
[C---:B------:R-:W-:Y:S02]  /*0360*/  VIADD R9, R17.reuse, 0x4 ;  /* 0x0000000411097836 */ /* 0x040fe40000000000 */
[----:B------:R-:W-:Y:S01]  /*0370*/  IMAD.WIDE R6, R17, 0x4, R2 ;  /* 0x0000000411067825 */ /* 0x000fe200078e0202 */
[----:B------:R-:W-:-:S03]  /*0380*/  IADD3 R25, R17, 0x3, RZ ;  /* 0x0000000311197810 */ /* 0x000fc60007ffe0ff */
[----:B------:R-:W-:Y:S02]  /*0390*/  VIADD R27, R17, 0x7 ;  /* 0x00000007111b7836 */ /* 0x000fe40000000000 */
[----:B------:R-:W-:Y:S01]  /*03a0*/  IMAD.MOV.U32 R24, RZ, RZ, RZ ;  /* 0x000000ffff187224 */ /* 0x000fe200078e00ff */
[----:B--2---:R1:W-:Y:S04]  /*03b0*/  STS [R11], R12 ;  /* 0x0000000c0b007388 */ /* 0x0043e80000000800 */
[----:B------:R2:W-:Y:S01]  /*03c0*/  STS [R8+0x10], R13 ;  /* 0x0000100d08007388 */ /* 0x0005e20000000800 */
[----:B------:R-:W-:Y:S01]  /*03d0*/  BAR.SYNC.DEFER_BLOCKING 0x0 ;  /* 0x0000000000007b1d */ /* 0x000fe20000010000 */
[----:B-1----:R-:W-:-:S04]  /*03e0*/  IMAD.WIDE R10, R15, 0x4, R2 ;  /* 0x000000040f0a7825 */ /* 0x002fc800078e0202 */
[----:B--2---:R-:W-:Y:S02]  /*03f0*/  VIADD R13, R17, 0x5 ;  /* 0x00000005110d7836 */ /* 0x004fe40000000000 */
[----:B------:R-:W-:-:S04]  /*0400*/  IMAD.WIDE R14, R23, 0x4, R2 ;  /* 0x00000004170e7825 */ /* 0x000fc800078e0202 */
[----:B------:R-:W-:-:S04]  /*0410*/  IMAD.WIDE R8, R9, 0x4, R2 ;  /* 0x0000000409087825 */ /* 0x000fc800078e0202 */
[----:B------:R-:W-:Y:S02]  /*0420*/  VIADD R23, R17, 0x6 ;  /* 0x0000000611177836 */ /* 0x000fe40000000000 */
[--C-:B------:R-:W-:Y:S01]  /*0430*/  IMAD.WIDE R12, R13, 0x4, R2.reuse ;  /* 0x000000040d0c7825 */ /* 0x100fe200078e0202 */
[----:B------:R1:W2:Y:S03]  /*0440*/  @P0 LDG.E.EL R21, desc[UR6][R10.64] ;  /* 0x000000060a150981 */ /* 0x0002a6000c2e1900 */
[----:B------:R-:W-:Y:S01]  /*0450*/  IMAD.WIDE R16, R25, 0x4, R2 ;  /* 0x0000000419107825 */ /* 0x000fe200078e0202 */
[----:B------:R3:W2:Y:S04]  /*0460*/  @P0 LDG.E.EL R18, desc[UR6][R6.64] ;  /* 0x0000000606120981 */ /* 0x0006a8000c2e1900 */
[----:B------:R4:W5:Y:S01]  /*0470*/  @P0 LDG.E.EL R19, desc[UR6][R8.64] ;  /* 0x0000000608130981 */ /* 0x000962000c2e1900 */
[----:B-1----:R-:W-:-:S03]  /*0480*/  CS2R R10, SRZ ;  /* 0x00000000000a7805 */ /* 0x002fc6000001ff00 */
[----:B------:R-:W5:Y:S01]  /*0490*/  @P0 LDG.E.EL R20, desc[UR6][R12.64] ;  /* 0x000000060c140981 */ /* 0x000f62000c2e1900 */
[----:B---3--:R-:W-:-:S03]  /*04a0*/  IMAD.WIDE R6, R23, 0x4, R2 ;  /* 0x0000000417067825 */ /* 0x008fc600078e0202 */
[----:B------:R-:W3:Y:S01]  /*04b0*/  @P0 LDG.E.EL R22, desc[UR6][R14.64] ;  /* 0x000000060e160981 */ /* 0x000ee2000c2e1900 */
[----:B------:R-:W-:-:S03]  /*04c0*/  IMAD.WIDE R2, R27, 0x4, R2 ;  /* 0x000000041b027825 */ /* 0x000fc600078e0202 */
[----:B------:R-:W3:Y:S04]  /*04d0*/  @P0 LDG.E.EL R10, desc[UR6][R6.64] ;  /* 0x00000006060a0981 */ /* 0x000ee8000c2e1900 */
[----:B------:R-:W3:Y:S04]  /*04e0*/  @P0 LDG.E.EL R24, desc[UR6][R16.64] ;  /* 0x0000000610180981 */ /* 0x000ee8000c2e1900 */
[----:B------:R1:W3:Y:S01]  /*04f0*/  @P0 LDG.E.EL R11, desc[UR6][R2.64] ;  /* 0x00000006020b0981 */ /* 0x0002e2000c2e1900 */
[----:B----4-:R-:W-:Y:S02]  /*0500*/  SHF.R.U32.HI R9, RZ, 0x2, R0 ;  /* 0x00000002ff097819 */ /* 0x010fe40000011600 */
[----:B------:R-:W-:-:S02]  /*0510*/  LOP3.LUT R0, R0, 0x3e, RZ, 0xc0, !PT ;  /* 0x0000003e00007812 */ /* 0x000fc400078ec0ff */
[----:B------:R-:W-:-:S04]  /*0520*/  SGXT.U32 R9, R9, 0x4 ;  /* 0x000000040909781a */ /* 0x000fc80000000000 */
[----:B------:R-:W-:Y:S01]  /*0530*/  IADD3 R0, R0, R9, RZ ;  /* 0x0000000900007210 */ /* 0x000fe20007ffe0ff */
[----:B01----:R-:W0:Y:S03]  /*0540*/  LDC.64 R2, c[0x0][0x218] ;  /* 0x00008600ff027b82 */ /* 0x003e260000000a00 */
[----:B------:R-:W-:-:S05]  /*0550*/  LEA R0, R0, UR4, 0x2 ;  /* 0x0000000400007c11 */ /* 0x000fca000f8e10ff */
[----:B------:R-:W1:Y:S04]  /*0560*/  LDS R8, [R0] ;  /* 0x0000000000087984 */ /* 0x000e680000000800 */
[----:B------:R-:W4:Y:S01]  /*0570*/  LDS R6, [R0+0x4] ;  /* 0x0000040000067984 */ /* 0x000f220000000800 */
[----:B------:R-:W-:-:S04]  /*0580*/  IMAD R5, R4, 0x4, R5 ;  /* 0x0000000404057824 */ /* 0x000fc800078e0205 */
[----:B0-----:R-:W-:-:S04]  /*0590*/  IMAD.WIDE R2, R5, 0x4, R2 ;  /* 0x0000000405027825 */ /* 0x001fc800078e0202 */
[----:B--2---:R-:W-:Y:S01]  /*05a0*/  FADD R21, R21, R18 ;  /* 0x0000001215157221 */ /* 0x004fe20000000000 */
[----:B-----5:R-:W-:-:S03]  /*05b0*/  FADD R19, R20, R19 ;  /* 0x0000001314137221 */ /* 0x020fc60000000000 */
[----:B---3--:R-:W-:Y:S01]  /*05c0*/  FADD R21, R21, R22 ;  /* 0x0000001615157221 */ /* 0x008fe20000000000 */
[----:B------:R-:W-:-:S03]  /*05d0*/  FADD R10, R19, R10 ;  /* 0x0000000a130a7221 */ /* 0x000fc60000000000 */
[----:B------:R-:W-:Y:S01]  /*05e0*/  FADD R21, R21, R24 ;  /* 0x0000001815157221 */ /* 0x000fe20000000000 */
[----:B------:R-:W-:-:S04]  /*05f0*/  FADD R10, R10, R11 ;  /* 0x0000000b0a0a7221 */ /* 0x000fc80000000000 */
[C---:B------:R-:W-:Y:S02]  /*0600*/  FSETP.GT.AND P1, PT, |R21|.reuse, 8.50705917302346158658e+37, PT ;  /* 0x7e8000001500780b */ /* 0x040fe40003f24200 */
[----:B------:R-:W-:Y:S02]  /*0610*/  FSETP.GEU.AND P3, PT, |R21|, 1.175494350822287508e-38, PT ;  /* 0x008000001500780b */ /* 0x000fe40003f6e200 */
[C---:B------:R-:W-:Y:S02]  /*0620*/  FSETP.GT.AND P2, PT, |R10|.reuse, 8.50705917302346158658e+37, PT ;  /* 0x7e8000000a00780b */ /* 0x040fe40003f44200 */
[----:B------:R-:W-:-:S07]  /*0630*/  FSETP.GEU.AND P4, PT, |R10|, 1.175494350822287508e-38, PT ;  /* 0x008000000a00780b */ /* 0x000fce0003f8e200 */
[----:B------:R-:W-:-:S04]  /*0640*/  @P1 FMUL R21, R21, 0.25 ;  /* 0x3e80000015151820 */ /* 0x000fc80000400000 */
[----:B------:R-:W-:Y:S01]  /*0650*/  @P2 FMUL R10, R10, 0.25 ;  /* 0x3e8000000a0a2820 */ /* 0x000fe20000400000 */
[----:B------:R-:W-:-:S03]  /*0660*/  @!P3 FMUL R21, R21, 16777216 ;  /* 0x4b8000001515b820 */ /* 0x000fc60000400000 */
[----:B------:R-:W-:-:S03]  /*0670*/  @!P4 FMUL R10, R10, 16777216 ;  /* 0x4b8000000a0ac820 */ /* 0x000fc60000400000 */
[----:B------:R-:W0:Y:S01]  /*0680*/  MUFU.RCP R21, R21 ;  /* 0x0000001500157308 */ /* 0x000e220000001000 */
[----:B-1----:R-:W-:-:S07]  /*0690*/  @P1 FMUL R8, R8, 0.25 ;  /* 0x3e80000008081820 */ /* 0x002fce0000400000 */
[----:B------:R-:W1:Y:S01]  /*06a0*/  MUFU.RCP R7, R10 ;  /* 0x0000000a00077308 */ /* 0x000e620000001000 */
[----:B----4-:R-:W-:Y:S01]  /*06b0*/  @P2 FMUL R6, R6, 0.25 ;  /* 0x3e80000006062820 */ /* 0x010fe20000400000 */
[----:B------:R-:W-:-:S03]  /*06c0*/  @!P3 FMUL R8, R8, 16777216 ;  /* 0x4b8000000808b820 */ /* 0x000fc60000400000 */
[----:B------:R-:W-:Y:S01]  /*06d0*/  @!P4 FMUL R6, R6, 16777216 ;  /* 0x4b8000000606c820 */ /* 0x000fe20000400000 */
[----:B0-----:R-:W-:-:S03]  /*06e0*/  FMUL R8, R21, R8 ;  /* 0x0000000815087220 */ /* 0x001fc60000400000 */
[----:B-1----:R-:W-:Y:S01]  /*06f0*/  FMUL R9, R7, R6 ;  /* 0x0000000607097220 */ /* 0x002fe20000400000 */
[----:B------:R-:W-:Y:S06]  /*0700*/  @!P0 EXIT ;  /* 0x000000000000894d */ /* 0x000fec0003800000 */
[----:B------:R-:W-:Y:S01]  /*0710*/  STG.E.64 desc[UR6][R2.64], R8 ;  /* 0x0000000802007986 */ /* 0x000fe2000c101b06 */
[----:B------:R-:W-:Y:S05]  /*0720*/  EXIT ;  /* 0x000000000000794d */ /* 0x000fea0003800000 */
.L_x_0:
[----:B------:R-:W-:-:S00]  /*0730*/  BRA `(.L_x_0) ;  /* 0xfffffffc00fc7947 */ /* 0x000fc0000383ffff */
[----:B------:R-:W-:-:S00]  /*0740*/  NOP ;  /* 0x0000000000007918 */ /* 0x000fc00000000000 */
        /* <DEDUP_REMOVED lines=11> */
.L_x_1:


//--------------------- .nv.shared.triton_poi_fused__softmax_4 --------------------------
	.section	.nv.shared.triton_poi_fused__softmax_4,"aw",@nobits
	.sectionflags	@""
	.align	16
	.zero		1024


//--------------------- .nv.constant0.triton_poi_fused__softmax_4 --------------------------
	.section	.nv.constant0.triton_poi_fused__softmax_4,"a",@progbits
	.sectionflags	@""
	.align	4
.nv.constant0.triton_poi_fused__softmax_4:
	.zero		552
